//
// Generated by NVIDIA NVVM Compiler
//
// Compiler Build ID: CL-36424714
// Cuda compilation tools, release 13.0, V13.0.88
// Based on NVVM 20.0.0
//

.version 9.0
.target sm_100
.address_size 64

	// .globl	_Z12matmulKernelPfS_S_iii

.visible .entry _Z12matmulKernelPfS_S_iii(
	.param .u64 .ptr .align 1 _Z12matmulKernelPfS_S_iii_param_0,
	.param .u64 .ptr .align 1 _Z12matmulKernelPfS_S_iii_param_1,
	.param .u64 .ptr .align 1 _Z12matmulKernelPfS_S_iii_param_2,
	.param .u32 _Z12matmulKernelPfS_S_iii_param_3,
	.param .u32 _Z12matmulKernelPfS_S_iii_param_4,
	.param .u32 _Z12matmulKernelPfS_S_iii_param_5
)
{
	.reg .pred 	%p<13>;
	.reg .b32 	%r<41>;
	.reg .b32 	%f<68>;
	.reg .b64 	%rd<53>;

	ld.param.u64 	%rd7, [_Z12matmulKernelPfS_S_iii_param_0];
	ld.param.u64 	%rd8, [_Z12matmulKernelPfS_S_iii_param_1];
	ld.param.u64 	%rd6, [_Z12matmulKernelPfS_S_iii_param_2];
	ld.param.u32 	%r20, [_Z12matmulKernelPfS_S_iii_param_3];
	ld.param.u32 	%r18, [_Z12matmulKernelPfS_S_iii_param_4];
	ld.param.u32 	%r19, [_Z12matmulKernelPfS_S_iii_param_5];
	cvta.to.global.u64 	%rd1, %rd8;
	cvta.to.global.u64 	%rd2, %rd7;
	mov.u32 	%r21, %ctaid.x;
	mov.u32 	%r22, %ntid.x;
	mov.u32 	%r23, %tid.x;
	mad.lo.s32 	%r1, %r21, %r22, %r23;
	mov.u32 	%r24, %ctaid.y;
	mov.u32 	%r25, %ntid.y;
	mov.u32 	%r26, %tid.y;
	mad.lo.s32 	%r2, %r24, %r25, %r26;
	setp.ge.s32 	%p1, %r2, %r20;
	setp.ge.s32 	%p2, %r1, %r18;
	or.pred  	%p3, %p1, %p2;
	@%p3 bra 	$L__BB0_14;
	setp.lt.s32 	%p4, %r19, 1;
	mov.f32 	%f67, 0f00000000;
	@%p4 bra 	$L__BB0_13;
	mul.lo.s32 	%r3, %r19, %r2;
	and.b32  	%r4, %r19, 7;
	setp.lt.u32 	%p5, %r19, 8;
	mov.f32 	%f67, 0f00000000;
	mov.b32 	%r39, 0;
	@%p5 bra 	$L__BB0_5;
	and.b32  	%r39, %r19, 2147483640;
	neg.s32 	%r37, %r39;
	shl.b32 	%r7, %r18, 3;
	mul.wide.u32 	%rd9, %r3, 4;
	add.s64 	%rd10, %rd9, %rd2;
	add.s64 	%rd52, %rd10, 16;
	mov.f32 	%f67, 0f00000000;
	mul.wide.s32 	%rd13, %r18, 4;
	mov.u32 	%r36, %r1;
$L__BB0_4:
	.pragma "nounroll";
	ld.global.f32 	%f17, [%rd52+-16];
	mul.wide.s32 	%rd11, %r36, 4;
	add.s64 	%rd12, %rd1, %rd11;
	ld.global.f32 	%f18, [%rd12];
	fma.rn.f32 	%f19, %f17, %f18, %f67;
	ld.global.f32 	%f20, [%rd52+-12];
	add.s64 	%rd14, %rd12, %rd13;
	ld.global.f32 	%f21, [%rd14];
	fma.rn.f32 	%f22, %f20, %f21, %f19;
	ld.global.f32 	%f23, [%rd52+-8];
	add.s64 	%rd15, %rd14, %rd13;
	ld.global.f32 	%f24, [%rd15];
	fma.rn.f32 	%f25, %f23, %f24, %f22;
	ld.global.f32 	%f26, [%rd52+-4];
	add.s64 	%rd16, %rd15, %rd13;
	ld.global.f32 	%f27, [%rd16];
	fma.rn.f32 	%f28, %f26, %f27, %f25;
	ld.global.f32 	%f29, [%rd52];
	add.s64 	%rd17, %rd16, %rd13;
	ld.global.f32 	%f30, [%rd17];
	fma.rn.f32 	%f31, %f29, %f30, %f28;
	ld.global.f32 	%f32, [%rd52+4];
	add.s64 	%rd18, %rd17, %rd13;
	ld.global.f32 	%f33, [%rd18];
	fma.rn.f32 	%f34, %f32, %f33, %f31;
	ld.global.f32 	%f35, [%rd52+8];
	add.s64 	%rd19, %rd18, %rd13;
	ld.global.f32 	%f36, [%rd19];
	fma.rn.f32 	%f37, %f35, %f36, %f34;
	ld.global.f32 	%f38, [%rd52+12];
	add.s64 	%rd20, %rd19, %rd13;
	ld.global.f32 	%f39, [%rd20];
	fma.rn.f32 	%f67, %f38, %f39, %f37;
	add.s32 	%r37, %r37, 8;
	add.s32 	%r36, %r36, %r7;
	add.s64 	%rd52, %rd52, 32;
	setp.ne.s32 	%p6, %r37, 0;
	@%p6 bra 	$L__BB0_4;
$L__BB0_5:
	setp.eq.s32 	%p7, %r4, 0;
	@%p7 bra 	$L__BB0_13;
	and.b32  	%r13, %r19, 3;
	setp.lt.u32 	%p8, %r4, 4;
	@%p8 bra 	$L__BB0_8;
	add.s32 	%r28, %r39, %r3;
	mul.wide.u32 	%rd21, %r28, 4;
	add.s64 	%rd22, %rd2, %rd21;
	ld.global.f32 	%f41, [%rd22];
	mad.lo.s32 	%r29, %r39, %r18, %r1;
	mul.wide.s32 	%rd23, %r29, 4;
	add.s64 	%rd24, %rd1, %rd23;
	ld.global.f32 	%f42, [%rd24];
	fma.rn.f32 	%f43, %f41, %f42, %f67;
	cvt.u64.u32 	%rd25, %r3;
	cvt.u64.u32 	%rd26, %r39;
	add.s64 	%rd27, %rd26, %rd25;
	shl.b64 	%rd28, %rd27, 2;
	add.s64 	%rd29, %rd2, %rd28;
	ld.global.f32 	%f44, [%rd29+4];
	mul.wide.s32 	%rd30, %r18, 4;
	add.s64 	%rd31, %rd24, %rd30;
	ld.global.f32 	%f45, [%rd31];
	fma.rn.f32 	%f46, %f44, %f45, %f43;
	ld.global.f32 	%f47, [%rd29+8];
	add.s64 	%rd32, %rd31, %rd30;
	ld.global.f32 	%f48, [%rd32];
	fma.rn.f32 	%f49, %f47, %f48, %f46;
	ld.global.f32 	%f50, [%rd29+12];
	add.s64 	%rd33, %rd32, %rd30;
	ld.global.f32 	%f51, [%rd33];
	fma.rn.f32 	%f67, %f50, %f51, %f49;
	add.s32 	%r39, %r39, 4;
$L__BB0_8:
	setp.eq.s32 	%p9, %r13, 0;
	@%p9 bra 	$L__BB0_13;
	setp.eq.s32 	%p10, %r13, 1;
	@%p10 bra 	$L__BB0_11;
	add.s32 	%r30, %r39, %r3;
	mul.wide.u32 	%rd34, %r30, 4;
	add.s64 	%rd35, %rd2, %rd34;
	ld.global.f32 	%f53, [%rd35];
	mad.lo.s32 	%r31, %r39, %r18, %r1;
	mul.wide.s32 	%rd36, %r31, 4;
	add.s64 	%rd37, %rd1, %rd36;
	ld.global.f32 	%f54, [%rd37];
	fma.rn.f32 	%f55, %f53, %f54, %f67;
	cvt.u64.u32 	%rd38, %r3;
	cvt.u64.u32 	%rd39, %r39;
	add.s64 	%rd40, %rd39, %rd38;
	shl.b64 	%rd41, %rd40, 2;
	add.s64 	%rd42, %rd2, %rd41;
	ld.global.f32 	%f56, [%rd42+4];
	mul.wide.s32 	%rd43, %r18, 4;
	add.s64 	%rd44, %rd37, %rd43;
	ld.global.f32 	%f57, [%rd44];
	fma.rn.f32 	%f67, %f56, %f57, %f55;
	add.s32 	%r39, %r39, 2;
$L__BB0_11:
	and.b32  	%r32, %r19, 1;
	setp.eq.b32 	%p11, %r32, 1;
	not.pred 	%p12, %p11;
	@%p12 bra 	$L__BB0_13;
	add.s32 	%r33, %r39, %r3;
	mul.wide.u32 	%rd45, %r33, 4;
	add.s64 	%rd46, %rd2, %rd45;
	ld.global.f32 	%f58, [%rd46];
	mad.lo.s32 	%r34, %r39, %r18, %r1;
	mul.wide.s32 	%rd47, %r34, 4;
	add.s64 	%rd48, %rd1, %rd47;
	ld.global.f32 	%f59, [%rd48];
	fma.rn.f32 	%f67, %f58, %f59, %f67;
$L__BB0_13:
	mad.lo.s32 	%r35, %r18, %r2, %r1;
	cvta.to.global.u64 	%rd49, %rd6;
	mul.wide.s32 	%rd50, %r35, 4;
	add.s64 	%rd51, %rd49, %rd50;
	st.global.f32 	[%rd51], %f67;
$L__BB0_14:
	ret;

}


// ===== COMPILED SASS (sm_100) =====

	.target	sm_100

	.elftype	@"ET_EXEC"


//--------------------- .note.nv.tkinfo           --------------------------
	.section	.note.nv.tkinfo,"",@"SHT_NOTE"
	.sectionflags	@"SHF_NOTE_NV_TKINFO"
	.tkinfo
        /*0018*/ 	.word	0x00000002
        /*0030*/ 	.string	""
        /*0030*/ 	.string	"ptxas"
        /*0030*/ 	.string	"Cuda compilation tools, release 13.0, V13.0.88"
        /*0030*/ 	.string	"Build cuda_13.0.r13.0/compiler.36424714_0"
        /*0030*/ 	.string	"-arch sm_100 -m 64 "



//--------------------- .note.nv.cuinfo           --------------------------
	.section	.note.nv.cuinfo,"",@"SHT_NOTE"
	.sectionflags	@"SHF_NOTE_NV_CUINFO"
        /*0018*/ 	.short	0x0002
        /*001a*/ 	.short	0x0064
        /*001c*/ 	.short	0x0082
	.zero		2


//--------------------- .nv.info                  --------------------------
	.section	.nv.info,"",@"SHT_CUDA_INFO"
	.align	4


	//----- nvinfo : EIATTR_REGCOUNT
	.align		4
        /*0000*/ 	.byte	0x04, 0x2f
        /*0002*/ 	.short	(.L_1 - .L_0)
	.align		4
.L_0:
        /*0004*/ 	.word	index@(_Z12matmulKernelPfS_S_iii)
        /*0008*/ 	.word	0x00000020


	//----- nvinfo : EIATTR_FRAME_SIZE
	.align		4
.L_1:
        /*000c*/ 	.byte	0x04, 0x11
        /*000e*/ 	.short	(.L_3 - .L_2)
	.align		4
.L_2:
        /*0010*/ 	.word	index@(_Z12matmulKernelPfS_S_iii)
        /*0014*/ 	.word	0x00000000


	//----- nvinfo : EIATTR_MIN_STACK_SIZE
	.align		4
.L_3:
        /*0018*/ 	.byte	0x04, 0x12
        /*001a*/ 	.short	(.L_5 - .L_4)
	.align		4
.L_4:
        /*001c*/ 	.word	index@(_Z12matmulKernelPfS_S_iii)
        /*0020*/ 	.word	0x00000000
.L_5:


//--------------------- .nv.compat                --------------------------
	.section	.nv.compat,"",@"SHT_CUDA_COMPAT_INFO"
	.align	4
        /*0000*/ 	.byte	0x02, 0x09, 0x00, 0x00, 0x02, 0x02, 0x01, 0x00, 0x02, 0x05, 0x05, 0x00, 0x03, 0x07, 0x01, 0x01
        /*0010*/ 	.byte	0x02, 0x03, 0x00, 0x00, 0x02, 0x06, 0x01, 0x00, 0x04, 0x0b, 0x08, 0x00, 0x09, 0x00, 0x00, 0x00
        /*0020*/ 	.byte	0x00, 0x00, 0x00, 0x00


//--------------------- .nv.info._Z12matmulKernelPfS_S_iii --------------------------
	.section	.nv.info._Z12matmulKernelPfS_S_iii,"",@"SHT_CUDA_INFO"
	.sectionflags	@""
	.align	4


	//----- nvinfo : EIATTR_CUDA_API_VERSION
	.align		4
        /*0000*/ 	.byte	0x04, 0x37
        /*0002*/ 	.short	(.L_7 - .L_6)
.L_6:
        /*0004*/ 	.word	0x00000082


	//----- nvinfo : EIATTR_KPARAM_INFO
	.align		4
.L_7:
        /*0008*/ 	.byte	0x04, 0x17
        /*000a*/ 	.short	(.L_9 - .L_8)
.L_8:
        /*000c*/ 	.word	0x00000000
        /*0010*/ 	.short	0x0005
        /*0012*/ 	.short	0x0020
        /*0014*/ 	.byte	0x00, 0xf0, 0x11, 0x00


	//----- nvinfo : EIATTR_KPARAM_INFO
	.align		4
.L_9:
        /*0018*/ 	.byte	0x04, 0x17
        /*001a*/ 	.short	(.L_11 - .L_10)
.L_10:
        /*001c*/ 	.word	0x00000000
        /*0020*/ 	.short	0x0004
        /*0022*/ 	.short	0x001c
        /*0024*/ 	.byte	0x00, 0xf0, 0x11, 0x00


	//----- nvinfo : EIATTR_KPARAM_INFO
	.align		4
.L_11:
        /*0028*/ 	.byte	0x04, 0x17
        /*002a*/ 	.short	(.L_13 - .L_12)
.L_12:
        /*002c*/ 	.word	0x00000000
        /*0030*/ 	.short	0x0003
        /*0032*/ 	.short	0x0018
        /*0034*/ 	.byte	0x00, 0xf0, 0x11, 0x00


	//----- nvinfo : EIATTR_KPARAM_INFO
	.align		4
.L_13:
        /*0038*/ 	.byte	0x04, 0x17
        /*003a*/ 	.short	(.L_15 - .L_14)
.L_14:
        /*003c*/ 	.word	0x00000000
        /*0040*/ 	.short	0x0002
        /*0042*/ 	.short	0x0010
        /*0044*/ 	.byte	0x00, 0xf5, 0x21, 0x00


	//----- nvinfo : EIATTR_KPARAM_INFO
	.align		4
.L_15:
        /*0048*/ 	.byte	0x04, 0x17
        /*004a*/ 	.short	(.L_17 - .L_16)
.L_16:
        /*004c*/ 	.word	0x00000000
        /*0050*/ 	.short	0x0001
        /*0052*/ 	.short	0x0008
        /*0054*/ 	.byte	0x00, 0xf5, 0x21, 0x00


	//----- nvinfo : EIATTR_KPARAM_INFO
	.align		4
.L_17:
        /*0058*/ 	.byte	0x04, 0x17
        /*005a*/ 	.short	(.L_19 - .L_18)
.L_18:
        /*005c*/ 	.word	0x00000000
        /*0060*/ 	.short	0x0000
        /*0062*/ 	.short	0x0000
        /*0064*/ 	.byte	0x00, 0xf5, 0x21, 0x00


	//----- nvinfo : EIATTR_SPARSE_MMA_MASK
	.align		4
.L_19:
        /*0068*/ 	.byte	0x03, 0x50
        /*006a*/ 	.short	0x0000


	//----- nvinfo : EIATTR_MAXREG_COUNT
	.align		4
        /*006c*/ 	.byte	0x03, 0x1b
        /*006e*/ 	.short	0x00ff


	//----- nvinfo : EIATTR_MERCURY_ISA_VERSION
	.align		4
        /*0070*/ 	.byte	0x03, 0x5f
        /*0072*/ 	.short	0x0101


	//----- nvinfo : EIATTR_VRC_CTA_INIT_COUNT
	.align		4
        /*0074*/ 	.byte	0x02, 0x4a
	.zero		1
	.zero		1


	//----- nvinfo : EIATTR_EXIT_INSTR_OFFSETS
	.align		4
        /*0078*/ 	.byte	0x04, 0x1c
        /*007a*/ 	.short	(.L_21 - .L_20)


	//   ....[0]....
.L_20:
        /*007c*/ 	.word	0x000000c0


	//   ....[1]....
        /*0080*/ 	.word	0x000008e0


	//----- nvinfo : EIATTR_CBANK_PARAM_SIZE
	.align		4
.L_21:
        /*0084*/ 	.byte	0x03, 0x19
        /*0086*/ 	.short	0x0024


	//----- nvinfo : EIATTR_PARAM_CBANK
	.align		4
        /*0088*/ 	.byte	0x04, 0x0a
        /*008a*/ 	.short	(.L_23 - .L_22)
	.align		4
.L_22:
        /*008c*/ 	.word	index@(.nv.constant0._Z12matmulKernelPfS_S_iii)
        /*0090*/ 	.short	0x0380
        /*0092*/ 	.short	0x0024


	//----- nvinfo : EIATTR_SW_WAR
	.align		4
.L_23:
        /*0094*/ 	.byte	0x04, 0x36
        /*0096*/ 	.short	(.L_25 - .L_24)
.L_24:
        /*0098*/ 	.word	0x00000008
.L_25:


//--------------------- .nv.callgraph             --------------------------
	.section	.nv.callgraph,"",@"SHT_CUDA_CALLGRAPH"
	.align	4
	.sectionentsize	8
	.align		4
        /*0000*/ 	.word	0x00000000
	.align		4
        /*0004*/ 	.word	0xffffffff
	.align		4
        /*0008*/ 	.word	0x00000000
	.align		4
        /*000c*/ 	.word	0xfffffffe
	.align		4
        /*0010*/ 	.word	0x00000000
	.align		4
        /*0014*/ 	.word	0xfffffffd
	.align		4
        /*0018*/ 	.word	0x00000000
	.align		4
        /*001c*/ 	.word	0xfffffffc


//--------------------- .text._Z12matmulKernelPfS_S_iii --------------------------
	.section	.text._Z12matmulKernelPfS_S_iii,"ax",@progbits
	.align	128
        .global         _Z12matmulKernelPfS_S_iii
        .type           _Z12matmulKernelPfS_S_iii,@function
        .size           _Z12matmulKernelPfS_S_iii,(.L_x_5 - _Z12matmulKernelPfS_S_iii)
        .other          _Z12matmulKernelPfS_S_iii,@"STO_CUDA_ENTRY STV_DEFAULT"
_Z12matmulKernelPfS_S_iii:
.text._Z12matmulKernelPfS_S_iii:
[----:B------:R-:W-:Y:S01]  /*0000*/  LDC R1, c[0x0][0x37c] ;  /* 0x0000df00ff017b82 */ /* 0x000fe20000000800 */
[----:B------:R-:W0:Y:S07]  /*0010*/  S2R R5, SR_TID.X ;  /* 0x0000000000057919 */ /* 0x000e2e0000002100 */
[----:B------:R-:W0:Y:S01]  /*0020*/  S2UR UR4, SR_CTAID.X ;  /* 0x00000000000479c3 */ /* 0x000e220000002500 */
[----:B------:R-:W1:Y:S07]  /*0030*/  S2R R4, SR_TID.Y ;  /* 0x0000000000047919 */ /* 0x000e6e0000002200 */
[----:B------:R-:W0:Y:S08]  /*0040*/  LDC R0, c[0x0][0x360] ;  /* 0x0000d800ff007b82 */ /* 0x000e300000000800 */
[----:B------:R-:W1:Y:S08]  /*0050*/  S2UR UR5, SR_CTAID.Y ;  /* 0x00000000000579c3 */ /* 0x000e700000002600 */
[----:B------:R-:W1:Y:S08]  /*0060*/  LDC R19, c[0x0][0x364] ;  /* 0x0000d900ff137b82 */ /* 0x000e700000000800 */
[----:B------:R-:W2:Y:S01]  /*0070*/  LDC.64 R2, c[0x0][0x398] ;  /* 0x0000e600ff027b82 */ /* 0x000ea20000000a00 */
[----:B0-----:R-:W-:-:S02]  /*0080*/  IMAD R0, R0, UR4, R5 ;  /* 0x0000000400007c24 */ /* 0x001fc4000f8e0205 */
[----:B-1----:R-:W-:-:S03]  /*0090*/  IMAD R19, R19, UR5, R4 ;  /* 0x0000000513137c24 */ /* 0x002fc6000f8e0204 */
[----:B--2---:R-:W-:-:S04]  /*00a0*/  ISETP.GE.AND P0, PT, R0, R3, PT ;  /* 0x000000030000720c */ /* 0x004fc80003f06270 */
[----:B------:R-:W-:-:S13]  /*00b0*/  ISETP.GE.OR P0, PT, R19, R2, P0 ;  /* 0x000000021300720c */ /* 0x000fda0000706670 */
[----:B------:R-:W-:Y:S05]  /*00c0*/  @P0 EXIT ;  /* 0x000000000000094d */ /* 0x000fea0003800000 */
[----:B------:R-:W0:Y:S01]  /*00d0*/  LDC R2, c[0x0][0x3a0] ;  /* 0x0000e800ff027b82 */ /* 0x000e220000000800 */
[----:B------:R-:W1:Y:S01]  /*00e0*/  LDCU.64 UR4, c[0x0][0x358] ;  /* 0x00006b00ff0477ac */ /* 0x000e620008000a00 */
[----:B------:R-:W-:Y:S01]  /*00f0*/  HFMA2 R24, -RZ, RZ, 0, 0 ;  /* 0x00000000ff187431 */ /* 0x000fe200000001ff */
[----:B0-----:R-:W-:-:S13]  /*0100*/  ISETP.GE.AND P0, PT, R2, 0x1, PT ;  /* 0x000000010200780c */ /* 0x001fda0003f06270 */
[----:B-1----:R-:W-:Y:S05]  /*0110*/  @!P0 BRA `(.L_x_0) ;  /* 0x0000000400e08947 */ /* 0x002fea0003800000 */
[C---:B------:R-:W-:Y:S01]  /*0120*/  ISETP.GE.U32.AND P1, PT, R2.reuse, 0x8, PT ;  /* 0x000000080200780c */ /* 0x040fe20003f26070 */
[----:B------:R-:W-:Y:S01]  /*0130*/  IMAD R20, R19, R2, RZ ;  /* 0x0000000213147224 */ /* 0x000fe200078e02ff */
[----:B------:R-:W-:Y:S02]  /*0140*/  LOP3.LUT R27, R2, 0x7, RZ, 0xc0, !PT ;  /* 0x00000007021b7812 */ /* 0x000fe400078ec0ff */
[----:B------:R-:W-:Y:S02]  /*0150*/  MOV R24, RZ ;  /* 0x000000ff00187202 */ /* 0x000fe40000000f00 */
[----:B------:R-:W-:Y:S02]  /*0160*/  ISETP.NE.AND P0, PT, R27, RZ, PT ;  /* 0x000000ff1b00720c */ /* 0x000fe40003f05270 */
[----:B------:R-:W-:-:S05]  /*0170*/  MOV R21, RZ ;  /* 0x000000ff00157202 */ /* 0x000fca0000000f00 */
[----:B------:R-:W-:Y:S06]  /*0180*/  @!P1 BRA `(.L_x_1) ;  /* 0x0000000000c49947 */ /* 0x000fec0003800000 */
[----:B------:R-:W0:Y:S01]  /*0190*/  LDC.64 R4, c[0x0][0x380] ;  /* 0x0000e000ff047b82 */ /* 0x000e220000000a00 */
[----:B------:R-:W-:Y:S02]  /*01a0*/  LOP3.LUT R21, R2, 0x7ffffff8, RZ, 0xc0, !PT ;  /* 0x7ffffff802157812 */ /* 0x000fe400078ec0ff */
[----:B------:R-:W-:Y:S02]  /*01b0*/  MOV R24, RZ ;  /* 0x000000ff00187202 */ /* 0x000fe40000000f00 */
[----:B------:R-:W-:Y:S02]  /*01c0*/  MOV R18, R0 ;  /* 0x0000000000127202 */ /* 0x000fe40000000f00 */
[----:B------:R-:W-:Y:S01]  /*01d0*/  IADD3 R22, PT, PT, -R21, RZ, RZ ;  /* 0x000000ff15167210 */ /* 0x000fe20007ffe1ff */
[----:B0-----:R-:W-:-:S03]  /*01e0*/  IMAD.WIDE.U32 R4, R20, 0x4, R4 ;  /* 0x0000000414047825 */ /* 0x001fc600078e0004 */
[----:B------:R-:W-:-:S04]  /*01f0*/  IADD3 R6, P1, PT, R4, 0x10, RZ ;  /* 0x0000001004067810 */ /* 0x000fc80007f3e0ff */
[----:B------:R-:W-:-:S09]  /*0200*/  IADD3.X R7, PT, PT, RZ, R5, RZ, P1, !PT ;  /* 0x00000005ff077210 */ /* 0x000fd20000ffe4ff */
.L_x_2:
[----:B------:R-:W0:Y:S01]  /*0210*/  LDC.64 R16, c[0x0][0x388] ;  /* 0x0000e200ff107b82 */ /* 0x000e220000000a00 */
[----:B------:R-:W-:Y:S02]  /*0220*/  MOV R4, R6 ;  /* 0x0000000600047202 */ /* 0x000fe40000000f00 */
[----:B------:R-:W-:-:S05]  /*0230*/  MOV R5, R7 ;  /* 0x0000000700057202 */ /* 0x000fca0000000f00 */
[----:B------:R-:W2:Y:S04]  /*0240*/  LDG.E R25, desc[UR4][R4.64+-0x10] ;  /* 0xfffff00404197981 */ /* 0x000ea8000c1e1900 */
[----:B------:R-:W3:Y:S04]  /*0250*/  LDG.E R23, desc[UR4][R4.64+-0xc] ;  /* 0xfffff40404177981 */ /* 0x000ee8000c1e1900 */
[----:B------:R-:W4:Y:S04]  /*0260*/  LDG.E R29, desc[UR4][R4.64+-0x8] ;  /* 0xfffff804041d7981 */ /* 0x000f28000c1e1900 */
[----:B------:R-:W5:Y:S01]  /*0270*/  LDG.E R28, desc[UR4][R4.64+-0x4] ;  /* 0xfffffc04041c7981 */ /* 0x000f62000c1e1900 */
[----:B0-----:R-:W-:-:S05]  /*0280*/  IMAD.WIDE R16, R18, 0x4, R16 ;  /* 0x0000000412107825 */ /* 0x001fca00078e0210 */
[----:B------:R0:W2:Y:S01]  /*0290*/  LDG.E R26, desc[UR4][R16.64] ;  /* 0x00000004101a7981 */ /* 0x0000a2000c1e1900 */
[----:B------:R-:W-:-:S04]  /*02a0*/  IMAD.WIDE R14, R3, 0x4, R16 ;  /* 0x00000004030e7825 */ /* 0x000fc800078e0210 */
[C---:B------:R-:W-:Y:S02]  /*02b0*/  IMAD.WIDE R6, R3.reuse, 0x4, R14 ;  /* 0x0000000403067825 */ /* 0x040fe400078e020e */
[----:B------:R-:W3:Y:S02]  /*02c0*/  LDG.E R14, desc[UR4][R14.64] ;  /* 0x000000040e0e7981 */ /* 0x000ee4000c1e1900 */
[C---:B------:R-:W-:Y:S02]  /*02d0*/  IMAD.WIDE R10, R3.reuse, 0x4, R6 ;  /* 0x00000004030a7825 */ /* 0x040fe400078e0206 */
[----:B------:R-:W4:Y:S02]  /*02e0*/  LDG.E R6, desc[UR4][R6.64] ;  /* 0x0000000406067981 */ /* 0x000f24000c1e1900 */
[C---:B------:R-:W-:Y:S02]  /*02f0*/  IMAD.WIDE R8, R3.reuse, 0x4, R10 ;  /* 0x0000000403087825 */ /* 0x040fe400078e020a */
[----:B------:R-:W5:Y:S02]  /*0300*/  LDG.E R10, desc[UR4][R10.64] ;  /* 0x000000040a0a7981 */ /* 0x000f64000c1e1900 */
[----:B------:R-:W-:-:S02]  /*0310*/  IMAD.WIDE R12, R3, 0x4, R8 ;  /* 0x00000004030c7825 */ /* 0x000fc400078e0208 */
[----:B------:R-:W5:Y:S04]  /*0320*/  LDG.E R7, desc[UR4][R4.64] ;  /* 0x0000000404077981 */ /* 0x000f68000c1e1900 */
[----:B------:R-:W5:Y:S01]  /*0330*/  LDG.E R8, desc[UR4][R8.64] ;  /* 0x0000000408087981 */ /* 0x000f62000c1e1900 */
[----:B0-----:R-:W-:-:S03]  /*0340*/  IMAD.WIDE R16, R3, 0x4, R12 ;  /* 0x0000000403107825 */ /* 0x001fc600078e020c */
[----:B------:R-:W5:Y:S04]  /*0350*/  LDG.E R12, desc[UR4][R12.64] ;  /* 0x000000040c0c7981 */ /* 0x000f68000c1e1900 */
[----:B------:R-:W5:Y:S04]  /*0360*/  LDG.E R15, desc[UR4][R16.64] ;  /* 0x00000004100f7981 */ /* 0x000f68000c1e1900 */
[----:B------:R-:W5:Y:S04]  /*0370*/  LDG.E R9, desc[UR4][R4.64+0x4] ;  /* 0x0000040404097981 */ /* 0x000f68000c1e1900 */
[----:B------:R-:W5:Y:S01]  /*0380*/  LDG.E R11, desc[UR4][R4.64+0xc] ;  /* 0x00000c04040b7981 */ /* 0x000f62000c1e1900 */
[----:B--2---:R-:W-:Y:S01]  /*0390*/  FFMA R26, R25, R26, R24 ;  /* 0x0000001a191a7223 */ /* 0x004fe20000000018 */
[----:B------:R-:W-:-:S02]  /*03a0*/  IMAD.WIDE R24, R3, 0x4, R16 ;  /* 0x0000000403187825 */ /* 0x000fc400078e0210 */
[----:B------:R-:W2:Y:S04]  /*03b0*/  LDG.E R16, desc[UR4][R4.64+0x8] ;  /* 0x0000080404107981 */ /* 0x000ea8000c1e1900 */
[----:B------:R-:W2:Y:S01]  /*03c0*/  LDG.E R24, desc[UR4][R24.64] ;  /* 0x0000000418187981 */ /* 0x000ea2000c1e1900 */
[----:B---3--:R-:W-:Y:S01]  /*03d0*/  FFMA R14, R23, R14, R26 ;  /* 0x0000000e170e7223 */ /* 0x008fe2000000001a */
[----:B------:R-:W-:-:S03]  /*03e0*/  IADD3 R22, PT, PT, R22, 0x8, RZ ;  /* 0x0000000816167810 */ /* 0x000fc60007ffe0ff */
[----:B----4-:R-:W-:Y:S01]  /*03f0*/  FFMA R29, R29, R6, R14 ;  /* 0x000000061d1d7223 */ /* 0x010fe2000000000e */
[----:B------:R-:W-:-:S03]  /*0400*/  ISETP.NE.AND P1, PT, R22, RZ, PT ;  /* 0x000000ff1600720c */ /* 0x000fc60003f25270 */
[----:B-----5:R-:W-:Y:S01]  /*0410*/  FFMA R10, R28, R10, R29 ;  /* 0x0000000a1c0a7223 */ /* 0x020fe2000000001d */
[----:B------:R-:W-:-:S03]  /*0420*/  IADD3 R6, P2, PT, R4, 0x20, RZ ;  /* 0x0000002004067810 */ /* 0x000fc60007f5e0ff */
[----:B------:R-:W-:Y:S01]  /*0430*/  FFMA R8, R7, R8, R10 ;  /* 0x0000000807087223 */ /* 0x000fe2000000000a */
[----:B------:R-:W-:Y:S02]  /*0440*/  IADD3.X R7, PT, PT, RZ, R5, RZ, P2, !PT ;  /* 0x00000005ff077210 */ /* 0x000fe400017fe4ff */
[----:B------:R-:W-:Y:S01]  /*0450*/  LEA R18, R3, R18, 0x3 ;  /* 0x0000001203127211 */ /* 0x000fe200078e18ff */
[----:B------:R-:W-:-:S04]  /*0460*/  FFMA R9, R9, R12, R8 ;  /* 0x0000000c09097223 */ /* 0x000fc80000000008 */
[----:B--2---:R-:W-:-:S04]  /*0470*/  FFMA R16, R16, R15, R9 ;  /* 0x0000000f10107223 */ /* 0x004fc80000000009 */
[----:B------:R-:W-:Y:S01]  /*0480*/  FFMA R24, R11, R24, R16 ;  /* 0x000000180b187223 */ /* 0x000fe20000000010 */
[----:B------:R-:W-:Y:S06]  /*0490*/  @P1 BRA `(.L_x_2) ;  /* 0xfffffffc005c1947 */ /* 0x000fec000383ffff */
.L_x_1:
[----:B------:R-:W-:Y:S05]  /*04a0*/  @!P0 BRA `(.L_x_0) ;  /* 0x0000000000fc8947 */ /* 0x000fea0003800000 */
[----:B------:R-:W-:Y:S02]  /*04b0*/  ISETP.GE.U32.AND P1, PT, R27, 0x4, PT ;  /* 0x000000041b00780c */ /* 0x000fe40003f26070 */
[----:B------:R-:W-:-:S04]  /*04c0*/  LOP3.LUT R16, R2, 0x3, RZ, 0xc0, !PT ;  /* 0x0000000302107812 */ /* 0x000fc800078ec0ff */
[----:B------:R-:W-:-:S07]  /*04d0*/  ISETP.NE.AND P0, PT, R16, RZ, PT ;  /* 0x000000ff1000720c */ /* 0x000fce0003f05270 */
[----:B------:R-:W-:Y:S06]  /*04e0*/  @!P1 BRA `(.L_x_3) ;  /* 0x00000000006c9947 */ /* 0x000fec0003800000 */
[----:B------:R-:W0:Y:S01]  /*04f0*/  LDC.64 R6, c[0x0][0x388] ;  /* 0x0000e200ff067b82 */ /* 0x000e220000000a00 */
[----:B------:R-:W1:Y:S01]  /*0500*/  LDCU.64 UR6, c[0x0][0x380] ;  /* 0x00007000ff0677ac */ /* 0x000e620008000a00 */
[----:B------:R-:W-:Y:S01]  /*0510*/  IMAD R9, R21, R3, R0 ;  /* 0x0000000315097224 */ /* 0x000fe200078e0200 */
[CC--:B------:R-:W-:Y:S02]  /*0520*/  IADD3 R5, PT, PT, R20.reuse, R21.reuse, RZ ;  /* 0x0000001514057210 */ /* 0x0c0fe40007ffe0ff */
[----:B------:R-:W-:-:S03]  /*0530*/  IADD3 R10, P1, PT, R20, R21, RZ ;  /* 0x00000015140a7210 */ /* 0x000fc60007f3e0ff */
[----:B------:R-:W2:Y:S01]  /*0540*/  LDC.64 R14, c[0x0][0x380] ;  /* 0x0000e000ff0e7b82 */ /* 0x000ea20000000a00 */
[----:B0-----:R-:W-:-:S04]  /*0550*/  IMAD.WIDE R6, R9, 0x4, R6 ;  /* 0x0000000409067825 */ /* 0x001fc800078e0206 */
[----:B------:R-:W-:Y:S02]  /*0560*/  IMAD.WIDE R8, R3, 0x4, R6 ;  /* 0x0000000403087825 */ /* 0x000fe400078e0206 */
[----:B------:R-:W3:Y:S02]  /*0570*/  LDG.E R6, desc[UR4][R6.64] ;  /* 0x0000000406067981 */ /* 0x000ee4000c1e1900 */
[----:B--2---:R-:W-:Y:S01]  /*0580*/  IMAD.WIDE.U32 R14, R5, 0x4, R14 ;  /* 0x00000004050e7825 */ /* 0x004fe200078e000e */
[----:B------:R-:W-:Y:S02]  /*0590*/  IADD3.X R5, PT, PT, RZ, RZ, RZ, P1, !PT ;  /* 0x000000ffff057210 */ /* 0x000fe40000ffe4ff */
[----:B-1----:R-:W-:-:S03]  /*05a0*/  LEA R4, P1, R10, UR6, 0x2 ;  /* 0x000000060a047c11 */ /* 0x002fc6000f8210ff */
[----:B------:R-:W3:Y:S01]  /*05b0*/  LDG.E R15, desc[UR4][R14.64] ;  /* 0x000000040e0f7981 */ /* 0x000ee2000c1e1900 */
[----:B------:R-:W-:Y:S01]  /*05c0*/  LEA.HI.X R5, R10, UR7, R5, 0x2, P1 ;  /* 0x000000070a057c11 */ /* 0x000fe200088f1405 */
[C---:B------:R-:W-:Y:S02]  /*05d0*/  IMAD.WIDE R10, R3.reuse, 0x4, R8 ;  /* 0x00000004030a7825 */ /* 0x040fe400078e0208 */
[----:B------:R-:W2:Y:S04]  /*05e0*/  LDG.E R8, desc[UR4][R8.64] ;  /* 0x0000000408087981 */ /* 0x000ea8000c1e1900 */
[----:B------:R-:W2:Y:S01]  /*05f0*/  LDG.E R17, desc[UR4][R4.64+0x4] ;  /* 0x0000040404117981 */ /* 0x000ea2000c1e1900 */
[----:B------:R-:W-:-:S03]  /*0600*/  IMAD.WIDE R12, R3, 0x4, R10 ;  /* 0x00000004030c7825 */ /* 0x000fc600078e020a */
[----:B------:R-:W4:Y:S04]  /*0610*/  LDG.E R22, desc[UR4][R10.64] ;  /* 0x000000040a167981 */ /* 0x000f28000c1e1900 */
[----:B------:R-:W4:Y:S04]  /*0620*/  LDG.E R18, desc[UR4][R4.64+0x8] ;  /* 0x0000080404127981 */ /* 0x000f28000c1e1900 */
[----:B------:R-:W5:Y:S04]  /*0630*/  LDG.E R26, desc[UR4][R4.64+0xc] ;  /* 0x00000c04041a7981 */ /* 0x000f68000c1e1900 */
[----:B------:R-:W5:Y:S01]  /*0640*/  LDG.E R12, desc[UR4][R12.64] ;  /* 0x000000040c0c7981 */ /* 0x000f62000c1e1900 */
[----:B------:R-:W-:Y:S01]  /*0650*/  IADD3 R21, PT, PT, R21, 0x4, RZ ;  /* 0x0000000415157810 */ /* 0x000fe20007ffe0ff */
[----:B---3--:R-:W-:-:S04]  /*0660*/  FFMA R24, R15, R6, R24 ;  /* 0x000000060f187223 */ /* 0x008fc80000000018 */
[----:B--2---:R-:W-:-:S04]  /*0670*/  FFMA R17, R17, R8, R24 ;  /* 0x0000000811117223 */ /* 0x004fc80000000018 */
[----:B----4-:R-:W-:-:S04]  /*0680*/  FFMA R17, R18, R22, R17 ;  /* 0x0000001612117223 */ /* 0x010fc80000000011 */
[----:B-----5:R-:W-:-:S07]  /*0690*/  FFMA R24, R26, R12, R17 ;  /* 0x0000000c1a187223 */ /* 0x020fce0000000011 */
.L_x_3:
[----:B------:R-:W-:Y:S05]  /*06a0*/  @!P0 BRA `(.L_x_0) ;  /* 0x00000000007c8947 */ /* 0x000fea0003800000 */
[----:B------:R-:W-:Y:S01]  /*06b0*/  ISETP.NE.AND P1, PT, R16, 0x1, PT ;  /* 0x000000011000780c */ /* 0x000fe20003f25270 */
[----:B------:R-:W0:Y:S01]  /*06c0*/  LDC.64 R12, c[0x0][0x380] ;  /* 0x0000e000ff0c7b82 */ /* 0x000e220000000a00 */
[----:B------:R-:W-:-:S04]  /*06d0*/  LOP3.LUT R2, R2, 0x1, RZ, 0xc0, !PT ;  /* 0x0000000102027812 */ /* 0x000fc800078ec0ff */
[----:B------:R-:W-:-:S03]  /*06e0*/  ISETP.NE.U32.AND P0, PT, R2, 0x1, PT ;  /* 0x000000010200780c */ /* 0x000fc60003f05070 */
[----:B------:R-:W1:Y:S04]  /*06f0*/  LDC.64 R10, c[0x0][0x388] ;  /* 0x0000e200ff0a7b82 */ /* 0x000e680000000a00 */
[CC--:B------:R-:W-:Y:S02]  /*0700*/  @P1 IADD3 R15, PT, PT, R20.reuse, R21.reuse, RZ ;  /* 0x00000015140f1210 */ /* 0x0c0fe40007ffe0ff */
[----:B------:R-:W-:Y:S02]  /*0710*/  @P1 IADD3 R2, P2, PT, R20, R21, RZ ;  /* 0x0000001514021210 */ /* 0x000fe40007f5e0ff */
[----:B------:R-:W2:Y:S02]  /*0720*/  @P1 LDC.64 R4, c[0x0][0x380] ;  /* 0x0000e000ff041b82 */ /* 0x000ea40000000a00 */
[----:B------:R-:W-:-:S06]  /*0730*/  @P1 IADD3.X R14, PT, PT, RZ, RZ, RZ, P2, !PT ;  /* 0x000000ffff0e1210 */ /* 0x000fcc00017fe4ff */
[----:B------:R-:W3:Y:S01]  /*0740*/  LDC.64 R6, c[0x0][0x380] ;  /* 0x0000e000ff067b82 */ /* 0x000ee20000000a00 */
[----:B0-----:R-:W-:-:S04]  /*0750*/  @P1 IMAD.WIDE.U32 R12, R15, 0x4, R12 ;  /* 0x000000040f0c1825 */ /* 0x001fc800078e000c */
[C---:B------:R-:W-:Y:S01]  /*0760*/  @P1 IMAD R15, R21.reuse, R3, R0 ;  /* 0x00000003150f1224 */ /* 0x040fe200078e0200 */
[----:B------:R-:W-:Y:S01]  /*0770*/  @P1 IADD3 R21, PT, PT, R21, 0x2, RZ ;  /* 0x0000000215151810 */ /* 0x000fe20007ffe0ff */
[----:B------:R-:W4:Y:S01]  /*0780*/  @P1 LDG.E R13, desc[UR4][R12.64] ;  /* 0x000000040c0d1981 */ /* 0x000f22000c1e1900 */
[----:B------:R-:W0:Y:S01]  /*0790*/  LDC.64 R8, c[0x0][0x388] ;  /* 0x0000e200ff087b82 */ /* 0x000e220000000a00 */
[----:B-1----:R-:W-:Y:S01]  /*07a0*/  @P1 IMAD.WIDE R10, R15, 0x4, R10 ;  /* 0x000000040f0a1825 */ /* 0x002fe200078e020a */
[----:B------:R-:W-:Y:S02]  /*07b0*/  @!P0 IADD3 R17, PT, PT, R20, R21, RZ ;  /* 0x0000001514118210 */ /* 0x000fe40007ffe0ff */
[----:B--2---:R-:W-:Y:S01]  /*07c0*/  @P1 LEA R4, P2, R2, R4, 0x2 ;  /* 0x0000000402041211 */ /* 0x004fe200078410ff */
[----:B------:R-:W-:-:S03]  /*07d0*/  @!P0 IMAD R21, R21, R3, R0 ;  /* 0x0000000315158224 */ /* 0x000fc600078e0200 */
[----:B------:R-:W-:Y:S01]  /*07e0*/  @P1 LEA.HI.X R5, R2, R5, R14, 0x2, P2 ;  /* 0x0000000502051211 */ /* 0x000fe200010f140e */
[----:B------:R-:W-:Y:S01]  /*07f0*/  @P1 IMAD.WIDE R14, R3, 0x4, R10 ;  /* 0x00000004030e1825 */ /* 0x000fe200078e020a */
[----:B------:R-:W4:Y:S03]  /*0800*/  @P1 LDG.E R2, desc[UR4][R10.64] ;  /* 0x000000040a021981 */ /* 0x000f26000c1e1900 */
[----:B---3--:R-:W-:Y:S01]  /*0810*/  @!P0 IMAD.WIDE.U32 R6, R17, 0x4, R6 ;  /* 0x0000000411068825 */ /* 0x008fe200078e0006 */
[----:B------:R-:W2:Y:S04]  /*0820*/  @P1 LDG.E R5, desc[UR4][R4.64+0x4] ;  /* 0x0000040404051981 */ /* 0x000ea8000c1e1900 */
[----:B------:R-:W2:Y:S01]  /*0830*/  @P1 LDG.E R14, desc[UR4][R14.64] ;  /* 0x000000040e0e1981 */ /* 0x000ea2000c1e1900 */
[----:B0-----:R-:W-:-:S03]  /*0840*/  @!P0 IMAD.WIDE R8, R21, 0x4, R8 ;  /* 0x0000000415088825 */ /* 0x001fc600078e0208 */
[----:B------:R-:W3:Y:S04]  /*0850*/  @!P0 LDG.E R7, desc[UR4][R6.64] ;  /* 0x0000000406078981 */ /* 0x000ee8000c1e1900 */
[----:B------:R-:W3:Y:S01]  /*0860*/  @!P0 LDG.E R8, desc[UR4][R8.64] ;  /* 0x0000000408088981 */ /* 0x000ee2000c1e1900 */
[----:B----4-:R-:W-:-:S04]  /*0870*/  @P1 FFMA R2, R13, R2, R24 ;  /* 0x000000020d021223 */ /* 0x010fc80000000018 */
[----:B--2---:R-:W-:-:S04]  /*0880*/  @P1 FFMA R24, R5, R14, R2 ;  /* 0x0000000e05181223 */ /* 0x004fc80000000002 */
[----:B---3--:R-:W-:-:S07]  /*0890*/  @!P0 FFMA R24, R7, R8, R24 ;  /* 0x0000000807188223 */ /* 0x008fce0000000018 */
.L_x_0:
[----:B------:R-:W0:Y:S01]  /*08a0*/  LDC.64 R4, c[0x0][0x390] ;  /* 0x0000e400ff047b82 */ /* 0x000e220000000a00 */
[----:B------:R-:W-:-:S04]  /*08b0*/  IMAD R3, R19, R3, R0 ;  /* 0x0000000313037224 */ /* 0x000fc800078e0200 */
[----:B0-----:R-:W-:-:S05]  /*08c0*/  IMAD.WIDE R2, R3, 0x4, R4 ;  /* 0x0000000403027825 */ /* 0x001fca00078e0204 */
[----:B------:R-:W-:Y:S01]  /*08d0*/  STG.E desc[UR4][R2.64], R24 ;  /* 0x0000001802007986 */ /* 0x000fe2000c101904 */
[----:B------:R-:W-:Y:S05]  /*08e0*/  EXIT ;  /* 0x000000000000794d */ /* 0x000fea0003800000 */
.L_x_4:
[----:B------:R-:W-:-:S00]  /*08f0*/  BRA `(.L_x_4) ;  /* 0xfffffffc00fc7947 */ /* 0x000fc0000383ffff */
[----:B------:R-:W-:-:S00]  /*0900*/  NOP ;  /* 0x0000000000007918 */ /* 0x000fc00000000000 */
[----:B------:R-:W-:-:S00]  /*0910*/  NOP ;  /* 0x0000000000007918 */ /* 0x000fc00000000000 */
[----:B------:R-:W-:-:S00]  /*0920*/  NOP ;  /* 0x0000000000007918 */ /* 0x000fc00000000000 */
[----:B------:R-:W-:-:S00]  /*0930*/  NOP ;  /* 0x0000000000007918 */ /* 0x000fc00000000000 */
[----:B------:R-:W-:-:S00]  /*0940*/  NOP ;  /* 0x0000000000007918 */ /* 0x000fc00000000000 */
[----:B------:R-:W-:-:S00]  /*0950*/  NOP ;  /* 0x0000000000007918 */ /* 0x000fc00000000000 */
[----:B------:R-:W-:-:S00]  /*0960*/  NOP ;  /* 0x0000000000007918 */ /* 0x000fc00000000000 */
[----:B------:R-:W-:-:S00]  /*0970*/  NOP ;  /* 0x0000000000007918 */ /* 0x000fc00000000000 */
.L_x_5:


//--------------------- .nv.shared.reserved.0     --------------------------
	.section	.nv.shared.reserved.0,"aw",@nobits
	.weak		__nv_reservedSMEM_offset_0_alias
	.size		__nv_reservedSMEM_offset_0_alias, 0, 64
	.other		__nv_reservedSMEM_offset_0_alias,@"STO_CUDA_RESERVED_SHARED STV_DEFAULT"
__nv_reservedSMEM_offset_0_alias:
	.zero		0
	.zero		64


//--------------------- .nv.constant0._Z12matmulKernelPfS_S_iii --------------------------
	.section	.nv.constant0._Z12matmulKernelPfS_S_iii,"a",@progbits
	.sectionflags	@""
	.align	4
.nv.constant0._Z12matmulKernelPfS_S_iii:
	.zero		932


//--------------------- SYMBOLS --------------------------

	.type		.nv.reservedSmem.offset0,@object
	.size		.nv.reservedSmem.offset0,0x4
